	.headerflags	@"EF_CUDA_TEXMODE_UNIFIED EF_CUDA_64BIT_ADDRESS EF_CUDA_ACCELERATORS EF_CUDA_SM90 EF_CUDA_VIRTUAL_SM(EF_CUDA_SM90)"
	.elftype	@"ET_EXEC"


//--------------------- .nv.info                  --------------------------
	.section	.nv.info,"",@"SHT_CUDA_INFO"
	.align	4


	//----- nvinfo : EIATTR_REGCOUNT
	.align		4
        /*0000*/ 	.byte	0x04, 0x2f
        /*0002*/ 	.short	(.L_1 - .L_0)
	.align		4
.L_0:
        /*0004*/ 	.word	index@(triton_poi_fused_convolution_relu_1)
        /*0008*/ 	.word	0x0000000a


	//----- nvinfo : EIATTR_MIN_STACK_SIZE
	.align		4
.L_1:
        /*000c*/ 	.byte	0x04, 0x12
        /*000e*/ 	.short	(.L_3 - .L_2)
	.align		4
.L_2:
        /*0010*/ 	.word	index@(triton_poi_fused_convolution_relu_1)
        /*0014*/ 	.word	0x00000000


	//----- nvinfo : EIATTR_FRAME_SIZE
	.align		4
.L_3:
        /*0018*/ 	.byte	0x04, 0x11
        /*001a*/ 	.short	(.L_5 - .L_4)
	.align		4
.L_4:
        /*001c*/ 	.word	index@(triton_poi_fused_convolution_relu_1)
        /*0020*/ 	.word	0x00000000


	//----- nvinfo : EIATTR_MIN_STACK_SIZE
	.align		4
.L_5:
        /*0024*/ 	.byte	0x04, 0x12
        /*0026*/ 	.short	(.L_7 - .L_6)
	.align		4
.L_6:
        /*0028*/ 	.word	index@(triton_poi_fused_convolution_relu_1)
        /*002c*/ 	.word	0x00000000
.L_7:


//--------------------- .nv.info.triton_poi_fused_convolution_relu_1 --------------------------
	.section	.nv.info.triton_poi_fused_convolution_relu_1,"",@"SHT_CUDA_INFO"
	.sectionflags	@""
	.align	4


	//----- nvinfo : EIATTR_CUDA_API_VERSION
	.align		4
        /*0000*/ 	.byte	0x04, 0x37
        /*0002*/ 	.short	(.L_9 - .L_8)
.L_8:
        /*0004*/ 	.word	0x0000007c


	//----- nvinfo : EIATTR_KPARAM_INFO
	.align		4
.L_9:
        /*0008*/ 	.byte	0x04, 0x17
        /*000a*/ 	.short	(.L_11 - .L_10)
.L_10:
        /*000c*/ 	.word	0x00000000
        /*0010*/ 	.short	0x0002
        /*0012*/ 	.short	0x0010
        /*0014*/ 	.byte	0x00, 0xf0, 0x11, 0x00


	//----- nvinfo : EIATTR_KPARAM_INFO
	.align		4
.L_11:
        /*0018*/ 	.byte	0x04, 0x17
        /*001a*/ 	.short	(.L_13 - .L_12)
.L_12:
        /*001c*/ 	.word	0x00000000
        /*0020*/ 	.short	0x0001
        /*0022*/ 	.short	0x0008
        /*0024*/ 	.byte	0x00, 0xf4, 0x21, 0x00


	//----- nvinfo : EIATTR_KPARAM_INFO
	.align		4
.L_13:
        /*0028*/ 	.byte	0x04, 0x17
        /*002a*/ 	.short	(.L_15 - .L_14)
.L_14:
        /*002c*/ 	.word	0x00000000
        /*0030*/ 	.short	0x0000
        /*0032*/ 	.short	0x0000
        /*0034*/ 	.byte	0x00, 0xf4, 0x21, 0x00


	//----- nvinfo : EIATTR_SPARSE_MMA_MASK
	.align		4
.L_15:
        /*0038*/ 	.byte	0x03, 0x50
        /*003a*/ 	.short	0x0000


	//----- nvinfo : EIATTR_MAXREG_COUNT
	.align		4
        /*003c*/ 	.byte	0x03, 0x1b
        /*003e*/ 	.short	0x00ff


	//----- nvinfo : EIATTR_EXIT_INSTR_OFFSETS
	.align		4
        /*0040*/ 	.byte	0x04, 0x1c
        /*0042*/ 	.short	(.L_17 - .L_16)


	//   ....[0]....
.L_16:
        /*0044*/ 	.word	0x00000140


	//   ....[1]....
        /*0048*/ 	.word	0x00000160


	//----- nvinfo : EIATTR_REQNTID
	.align		4
.L_17:
        /*004c*/ 	.byte	0x04, 0x10
        /*004e*/ 	.short	(.L_19 - .L_18)
.L_18:
        /*0050*/ 	.word	0x00000020
        /*0054*/ 	.word	0x00000001
        /*0058*/ 	.word	0x00000001


	//----- nvinfo : EIATTR_CBANK_PARAM_SIZE
	.align		4
.L_19:
        /*005c*/ 	.byte	0x03, 0x19
        /*005e*/ 	.short	0x0014


	//----- nvinfo : EIATTR_PARAM_CBANK
	.align		4
        /*0060*/ 	.byte	0x04, 0x0a
        /*0062*/ 	.short	(.L_21 - .L_20)
	.align		4
.L_20:
        /*0064*/ 	.word	index@(.nv.constant0.triton_poi_fused_convolution_relu_1)
        /*0068*/ 	.short	0x0210
        /*006a*/ 	.short	0x0014


	//----- nvinfo : EIATTR_SW_WAR
	.align		4
.L_21:
        /*006c*/ 	.byte	0x04, 0x36
        /*006e*/ 	.short	(.L_23 - .L_22)
.L_22:
        /*0070*/ 	.word	0x00000008
.L_23:


//--------------------- .nv.callgraph             --------------------------
	.section	.nv.callgraph,"",@"SHT_CUDA_CALLGRAPH"
	.align	4
	.sectionentsize	8
	.align		4
        /*0000*/ 	.word	0x00000000
	.align		4
        /*0004*/ 	.word	0xffffffff
	.align		4
        /*0008*/ 	.word	0x00000000
	.align		4
        /*000c*/ 	.word	0xfffffffe
	.align		4
        /*0010*/ 	.word	0x00000000
	.align		4
        /*0014*/ 	.word	0xfffffffd
	.align		4
        /*0018*/ 	.word	0x00000000
	.align		4
        /*001c*/ 	.word	0xfffffffc


//--------------------- .text.triton_poi_fused_convolution_relu_1 --------------------------
	.section	.text.triton_poi_fused_convolution_relu_1,"ax",@progbits
	.align	128
        .global         triton_poi_fused_convolution_relu_1
        .type           triton_poi_fused_convolution_relu_1,@function
        .size           triton_poi_fused_convolution_relu_1,(.L_x_1 - triton_poi_fused_convolution_relu_1)
        .other          triton_poi_fused_convolution_relu_1,@"STO_CUDA_ENTRY STV_DEFAULT"
triton_poi_fused_convolution_relu_1:
.text.triton_poi_fused_convolution_relu_1:
[----:B------:R-:W0:Y:S02]  /*0000*/  LDC R1, c[0x0][0x28] ;  /* 0x00000a00ff017b82 */ /* 0x000e240000000800 */
[----:B------:R-:W1:Y:S01]  /*0010*/  S2R R0, SR_TID.X ;  /* 0x0000000000007919 */ /* 0x000e620000002100 */
[----:B------:R-:W2:Y:S01]  /*0020*/  LDC.64 R2, c[0x0][0x210] ;  /* 0x00008400ff027b82 */ /* 0x000ea20000000a00 */
[----:B------:R-:W-:Y:S01]  /*0030*/  ULDC.64 UR4, c[0x0][0x208] ;  /* 0x0000820000047ab9 */ /* 0x000fe20000000a00 */
[----:B------:R-:W3:Y:S06]  /*0040*/  S2R R7, SR_CTAID.X ;  /* 0x0000000000077919 */ /* 0x000eec0000002500 */
[----:B------:R-:W4:Y:S01]  /*0050*/  LDC.64 R4, c[0x0][0x218] ;  /* 0x00008600ff047b82 */ /* 0x000f220000000a00 */
[----:B-1----:R-:W-:Y:S01]  /*0060*/  IMAD.SHL.U32 R0, R0, 0x2, RZ ;  /* 0x0000000200007824 */ /* 0x002fe200078e00ff */
[----:B----4-:R-:W4:Y:S04]  /*0070*/  LDG.E R4, desc[UR4][R4.64] ;  /* 0x0000000404047981 */ /* 0x010f28000c1e1900 */
[----:B------:R-:W-:-:S05]  /*0080*/  LOP3.LUT R0, R0, 0x3e, RZ, 0xc0, !PT ;  /* 0x0000003e00007812 */ /* 0x000fca00078ec0ff */
[----:B---3--:R-:W-:-:S04]  /*0090*/  IMAD R7, R7, 0x40, R0 ;  /* 0x0000004007077824 */ /* 0x008fc800078e0200 */
[C---:B--2---:R-:W-:Y:S01]  /*00a0*/  IMAD.WIDE R2, R7.reuse, 0x4, R2 ;  /* 0x0000000407027825 */ /* 0x044fe200078e0202 */
[----:B------:R-:W-:Y:S02]  /*00b0*/  ISETP.GE.AND P2, PT, R7, 0x40, PT ;  /* 0x000000400700780c */ /* 0x000fe40003f46270 */
[----:B------:R-:W-:-:S11]  /*00c0*/  CS2R R6, SRZ ;  /* 0x0000000000067805 */ /* 0x000fd6000001ff00 */
[----:B------:R-:W4:Y:S02]  /*00d0*/  @!P2 LDG.E.64 R6, desc[UR4][R2.64] ;  /* 0x000000040206a981 */ /* 0x000f24000c1e1b00 */
[-C--:B----4-:R-:W-:Y:S01]  /*00e0*/  FSETP.GEU.AND P0, PT, R6, -R4.reuse, PT ;  /* 0x800000040600720b */ /* 0x090fe20003f0e000 */
[C---:B------:R-:W-:Y:S01]  /*00f0*/  FADD R6, R4.reuse, R6 ;  /* 0x0000000604067221 */ /* 0x040fe20000000000 */
[----:B------:R-:W-:Y:S01]  /*0100*/  FADD R0, R4, R7 ;  /* 0x0000000704007221 */ /* 0x000fe20000000000 */
[----:B------:R-:W-:-:S03]  /*0110*/  FSETP.GEU.AND P1, PT, R7, -R4, PT ;  /* 0x800000040700720b */ /* 0x000fc60003f2e000 */
[----:B------:R-:W-:Y:S02]  /*0120*/  FSEL R6, R6, RZ, P0 ;  /* 0x000000ff06067208 */ /* 0x000fe40000000000 */
[----:B------:R-:W-:Y:S01]  /*0130*/  FSEL R7, R0, RZ, P1 ;  /* 0x000000ff00077208 */ /* 0x000fe20000800000 */
[----:B------:R-:W-:Y:S07]  /*0140*/  @P2 EXIT ;  /* 0x000000000000294d */ /* 0x000fee0003800000 */
[----:B------:R-:W-:Y:S01]  /*0150*/  STG.E.64 desc[UR4][R2.64], R6 ;  /* 0x0000000602007986 */ /* 0x000fe2000c101b04 */
[----:B------:R-:W-:Y:S05]  /*0160*/  EXIT ;  /* 0x000000000000794d */ /* 0x000fea0003800000 */
.L_x_0:
[----:B------:R-:W-:-:S00]  /*0170*/  BRA `(.L_x_0) ;  /* 0xfffffffc00fc7947 */ /* 0x000fc0000383ffff */
[----:B------:R-:W-:-:S00]  /*0180*/  NOP ;  /* 0x0000000000007918 */ /* 0x000fc00000000000 */
[----:B------:R-:W-:-:S00]  /*0190*/  NOP ;  /* 0x0000000000007918 */ /* 0x000fc00000000000 */
[----:B------:R-:W-:-:S00]  /*01a0*/  NOP ;  /* 0x0000000000007918 */ /* 0x000fc00000000000 */
[----:B------:R-:W-:-:S00]  /*01b0*/  NOP ;  /* 0x0000000000007918 */ /* 0x000fc00000000000 */
[----:B------:R-:W-:-:S00]  /*01c0*/  NOP ;  /* 0x0000000000007918 */ /* 0x000fc00000000000 */
[----:B------:R-:W-:-:S00]  /*01d0*/  NOP ;  /* 0x0000000000007918 */ /* 0x000fc00000000000 */
[----:B------:R-:W-:-:S00]  /*01e0*/  NOP ;  /* 0x0000000000007918 */ /* 0x000fc00000000000 */
[----:B------:R-:W-:-:S00]  /*01f0*/  NOP ;  /* 0x0000000000007918 */ /* 0x000fc00000000000 */
.L_x_1:


//--------------------- .nv.constant0.triton_poi_fused_convolution_relu_1 --------------------------
	.section	.nv.constant0.triton_poi_fused_convolution_relu_1,"a",@progbits
	.sectionflags	@""
	.align	4
.nv.constant0.triton_poi_fused_convolution_relu_1:
	.zero		548
